	.headerflags	@"EF_CUDA_TEXMODE_UNIFIED EF_CUDA_64BIT_ADDRESS EF_CUDA_ACCELERATORS EF_CUDA_SM90 EF_CUDA_VIRTUAL_SM(EF_CUDA_SM90)"
	.elftype	@"ET_EXEC"


//--------------------- .nv.info                  --------------------------
	.section	.nv.info,"",@"SHT_CUDA_INFO"
	.align	4


	//----- nvinfo : EIATTR_REGCOUNT
	.align		4
        /*0000*/ 	.byte	0x04, 0x2f
        /*0002*/ 	.short	(.L_1 - .L_0)
	.align		4
.L_0:
        /*0004*/ 	.word	index@(triton_poi_fused_add_convolution_hardtanh_22)
        /*0008*/ 	.word	0x0000000e


	//----- nvinfo : EIATTR_MIN_STACK_SIZE
	.align		4
.L_1:
        /*000c*/ 	.byte	0x04, 0x12
        /*000e*/ 	.short	(.L_3 - .L_2)
	.align		4
.L_2:
        /*0010*/ 	.word	index@(triton_poi_fused_add_convolution_hardtanh_22)
        /*0014*/ 	.word	0x00000000


	//----- nvinfo : EIATTR_FRAME_SIZE
	.align		4
.L_3:
        /*0018*/ 	.byte	0x04, 0x11
        /*001a*/ 	.short	(.L_5 - .L_4)
	.align		4
.L_4:
        /*001c*/ 	.word	index@(triton_poi_fused_add_convolution_hardtanh_22)
        /*0020*/ 	.word	0x00000000


	//----- nvinfo : EIATTR_MIN_STACK_SIZE
	.align		4
.L_5:
        /*0024*/ 	.byte	0x04, 0x12
        /*0026*/ 	.short	(.L_7 - .L_6)
	.align		4
.L_6:
        /*0028*/ 	.word	index@(triton_poi_fused_add_convolution_hardtanh_22)
        /*002c*/ 	.word	0x00000000
.L_7:


//--------------------- .nv.info.triton_poi_fused_add_convolution_hardtanh_22 --------------------------
	.section	.nv.info.triton_poi_fused_add_convolution_hardtanh_22,"",@"SHT_CUDA_INFO"
	.sectionflags	@""
	.align	4


	//----- nvinfo : EIATTR_CUDA_API_VERSION
	.align		4
        /*0000*/ 	.byte	0x04, 0x37
        /*0002*/ 	.short	(.L_9 - .L_8)
.L_8:
        /*0004*/ 	.word	0x0000007c


	//----- nvinfo : EIATTR_KPARAM_INFO
	.align		4
.L_9:
        /*0008*/ 	.byte	0x04, 0x17
        /*000a*/ 	.short	(.L_11 - .L_10)
.L_10:
        /*000c*/ 	.word	0x00000000
        /*0010*/ 	.short	0x0004
        /*0012*/ 	.short	0x0020
        /*0014*/ 	.byte	0x00, 0xf0, 0x11, 0x00


	//----- nvinfo : EIATTR_KPARAM_INFO
	.align		4
.L_11:
        /*0018*/ 	.byte	0x04, 0x17
        /*001a*/ 	.short	(.L_13 - .L_12)
.L_12:
        /*001c*/ 	.word	0x00000000
        /*0020*/ 	.short	0x0003
        /*0022*/ 	.short	0x0018
        /*0024*/ 	.byte	0x00, 0xf4, 0x21, 0x00


	//----- nvinfo : EIATTR_KPARAM_INFO
	.align		4
.L_13:
        /*0028*/ 	.byte	0x04, 0x17
        /*002a*/ 	.short	(.L_15 - .L_14)
.L_14:
        /*002c*/ 	.word	0x00000000
        /*0030*/ 	.short	0x0002
        /*0032*/ 	.short	0x0010
        /*0034*/ 	.byte	0x00, 0xf4, 0x21, 0x00


	//----- nvinfo : EIATTR_KPARAM_INFO
	.align		4
.L_15:
        /*0038*/ 	.byte	0x04, 0x17
        /*003a*/ 	.short	(.L_17 - .L_16)
.L_16:
        /*003c*/ 	.word	0x00000000
        /*0040*/ 	.short	0x0001
        /*0042*/ 	.short	0x0008
        /*0044*/ 	.byte	0x00, 0xf4, 0x21, 0x00


	//----- nvinfo : EIATTR_KPARAM_INFO
	.align		4
.L_17:
        /*0048*/ 	.byte	0x04, 0x17
        /*004a*/ 	.short	(.L_19 - .L_18)
.L_18:
        /*004c*/ 	.word	0x00000000
        /*0050*/ 	.short	0x0000
        /*0052*/ 	.short	0x0000
        /*0054*/ 	.byte	0x00, 0xf4, 0x21, 0x00


	//----- nvinfo : EIATTR_SPARSE_MMA_MASK
	.align		4
.L_19:
        /*0058*/ 	.byte	0x03, 0x50
        /*005a*/ 	.short	0x0000


	//----- nvinfo : EIATTR_MAXREG_COUNT
	.align		4
        /*005c*/ 	.byte	0x03, 0x1b
        /*005e*/ 	.short	0x00ff


	//----- nvinfo : EIATTR_EXIT_INSTR_OFFSETS
	.align		4
        /*0060*/ 	.byte	0x04, 0x1c
        /*0062*/ 	.short	(.L_21 - .L_20)


	//   ....[0]....
.L_20:
        /*0064*/ 	.word	0x00000260


	//   ....[1]....
        /*0068*/ 	.word	0x00000280


	//----- nvinfo : EIATTR_REQNTID
	.align		4
.L_21:
        /*006c*/ 	.byte	0x04, 0x10
        /*006e*/ 	.short	(.L_23 - .L_22)
.L_22:
        /*0070*/ 	.word	0x00000080
        /*0074*/ 	.word	0x00000001
        /*0078*/ 	.word	0x00000001


	//----- nvinfo : EIATTR_CBANK_PARAM_SIZE
	.align		4
.L_23:
        /*007c*/ 	.byte	0x03, 0x19
        /*007e*/ 	.short	0x0024


	//----- nvinfo : EIATTR_PARAM_CBANK
	.align		4
        /*0080*/ 	.byte	0x04, 0x0a
        /*0082*/ 	.short	(.L_25 - .L_24)
	.align		4
.L_24:
        /*0084*/ 	.word	index@(.nv.constant0.triton_poi_fused_add_convolution_hardtanh_22)
        /*0088*/ 	.short	0x0210
        /*008a*/ 	.short	0x0024


	//----- nvinfo : EIATTR_SW_WAR
	.align		4
.L_25:
        /*008c*/ 	.byte	0x04, 0x36
        /*008e*/ 	.short	(.L_27 - .L_26)
.L_26:
        /*0090*/ 	.word	0x00000008
.L_27:


//--------------------- .nv.callgraph             --------------------------
	.section	.nv.callgraph,"",@"SHT_CUDA_CALLGRAPH"
	.align	4
	.sectionentsize	8
	.align		4
        /*0000*/ 	.word	0x00000000
	.align		4
        /*0004*/ 	.word	0xffffffff
	.align		4
        /*0008*/ 	.word	0x00000000
	.align		4
        /*000c*/ 	.word	0xfffffffe
	.align		4
        /*0010*/ 	.word	0x00000000
	.align		4
        /*0014*/ 	.word	0xfffffffd
	.align		4
        /*0018*/ 	.word	0x00000000
	.align		4
        /*001c*/ 	.word	0xfffffffc


//--------------------- .text.triton_poi_fused_add_convolution_hardtanh_22 --------------------------
	.section	.text.triton_poi_fused_add_convolution_hardtanh_22,"ax",@progbits
	.align	128
        .global         triton_poi_fused_add_convolution_hardtanh_22
        .type           triton_poi_fused_add_convolution_hardtanh_22,@function
        .size           triton_poi_fused_add_convolution_hardtanh_22,(.L_x_1 - triton_poi_fused_add_convolution_hardtanh_22)
        .other          triton_poi_fused_add_convolution_hardtanh_22,@"STO_CUDA_ENTRY STV_DEFAULT"
triton_poi_fused_add_convolution_hardtanh_22:
.text.triton_poi_fused_add_convolution_hardtanh_22:
[----:B------:R-:W0:Y:S02]  /*0000*/  LDC R1, c[0x0][0x28] ;  /* 0x00000a00ff017b82 */ /* 0x000e240000000800 */
[----:B------:R-:W1:Y:S01]  /*0010*/  S2R R0, SR_TID.X ;  /* 0x0000000000007919 */ /* 0x000e620000002100 */
[----:B------:R-:W2:Y:S01]  /*0020*/  LDC.64 R4, c[0x0][0x218] ;  /* 0x00008600ff047b82 */ /* 0x000ea20000000a00 */
[----:B------:R-:W-:Y:S01]  /*0030*/  ULDC.64 UR4, c[0x0][0x208] ;  /* 0x0000820000047ab9 */ /* 0x000fe20000000a00 */
[----:B------:R-:W3:Y:S06]  /*0040*/  S2R R9, SR_CTAID.X ;  /* 0x0000000000097919 */ /* 0x000eec0000002500 */
[----:B------:R-:W4:Y:S01]  /*0050*/  LDC.64 R2, c[0x0][0x210] ;  /* 0x00008400ff027b82 */ /* 0x000f220000000a00 */
[----:B-1----:R-:W-:-:S02]  /*0060*/  LOP3.LUT R0, R0, 0x7f, RZ, 0xc0, !PT ;  /* 0x0000007f00007812 */ /* 0x002fc400078ec0ff */
[----:B---3--:R-:W-:-:S03]  /*0070*/  SHF.R.S32.HI R6, RZ, 0x18, R9 ;  /* 0x00000018ff067819 */ /* 0x008fc60000011409 */
[----:B------:R-:W-:Y:S01]  /*0080*/  IMAD R9, R9, 0x80, R0 ;  /* 0x0000008009097824 */ /* 0x000fe200078e0200 */
[----:B------:R-:W-:-:S03]  /*0090*/  SGXT R0, R6, 0x1 ;  /* 0x000000010600781a */ /* 0x000fc60000000200 */
[C---:B----4-:R-:W-:Y:S01]  /*00a0*/  IMAD.WIDE R2, R9.reuse, 0x4, R2 ;  /* 0x0000000409027825 */ /* 0x050fe200078e0202 */
[----:B------:R-:W1:Y:S01]  /*00b0*/  LDC.64 R6, c[0x0][0x220] ;  /* 0x00008800ff067b82 */ /* 0x000e620000000a00 */
[----:B------:R-:W-:Y:S02]  /*00c0*/  ISETP.GE.AND P0, PT, R9, 0x1200, PT ;  /* 0x000012000900780c */ /* 0x000fe40003f06270 */
[----:B------:R-:W-:-:S04]  /*00d0*/  LEA.HI R0, R0, R9, RZ, 0x7 ;  /* 0x0000000900007211 */ /* 0x000fc800078f38ff */
[----:B------:R-:W-:-:S05]  /*00e0*/  LOP3.LUT R0, R0, 0xffffff80, RZ, 0xc0, !PT ;  /* 0xffffff8000007812 */ /* 0x000fca00078ec0ff */
[----:B------:R-:W-:Y:S02]  /*00f0*/  IMAD.IADD R11, R9, 0x1, -R0 ;  /* 0x00000001090b7824 */ /* 0x000fe400078e0a00 */
[----:B------:R-:W-:Y:S02]  /*0100*/  IMAD.MOV.U32 R0, RZ, RZ, RZ ;  /* 0x000000ffff007224 */ /* 0x000fe400078e00ff */
[----:B--2---:R-:W-:-:S04]  /*0110*/  IMAD.WIDE R4, R11, 0x4, R4 ;  /* 0x000000040b047825 */ /* 0x004fc800078e0204 */
[----:B------:R-:W-:Y:S01]  /*0120*/  IMAD.MOV.U32 R11, RZ, RZ, RZ ;  /* 0x000000ffff0b7224 */ /* 0x000fe200078e00ff */
[----:B------:R-:W2:Y:S01]  /*0130*/  @!P0 LDG.E R0, desc[UR4][R2.64] ;  /* 0x0000000402008981 */ /* 0x000ea2000c1e1900 */
[----:B------:R-:W-:Y:S02]  /*0140*/  IMAD.MOV.U32 R8, RZ, RZ, RZ ;  /* 0x000000ffff087224 */ /* 0x000fe400078e00ff */
[C---:B-1----:R-:W-:Y:S02]  /*0150*/  IMAD.WIDE R6, R9.reuse, 0x4, R6 ;  /* 0x0000000409067825 */ /* 0x042fe400078e0206 */
[----:B------:R1:W2:Y:S04]  /*0160*/  @!P0 LDG.E.EL R11, desc[UR4][R4.64] ;  /* 0x00000004040b8981 */ /* 0x0002a8000c2e1900 */
[----:B------:R-:W3:Y:S01]  /*0170*/  @!P0 LDG.E R8, desc[UR4][R6.64] ;  /* 0x0000000406088981 */ /* 0x000ee2000c1e1900 */
[----:B-1----:R-:W1:Y:S02]  /*0180*/  LDC.64 R4, c[0x0][0x228] ;  /* 0x00008a00ff047b82 */ /* 0x002e640000000a00 */
[----:B-1----:R-:W-:-:S04]  /*0190*/  IMAD.WIDE R2, R9, 0x4, R4 ;  /* 0x0000000409027825 */ /* 0x002fc800078e0204 */
[----:B--2---:R-:W-:-:S04]  /*01a0*/  FADD R11, R11, R0 ;  /* 0x000000000b0b7221 */ /* 0x004fc80000000000 */
[----:B---3--:R-:W-:-:S05]  /*01b0*/  FADD R8, R11, R8 ;  /* 0x000000080b087221 */ /* 0x008fca0000000000 */
[----:B------:R-:W-:-:S04]  /*01c0*/  FSETP.GTU.AND P1, PT, R8, RZ, PT ;  /* 0x000000ff0800720b */ /* 0x000fc80003f2c000 */
[----:B------:R-:W-:-:S04]  /*01d0*/  FSEL R8, R8, RZ, P1 ;  /* 0x000000ff08087208 */ /* 0x000fc80000800000 */
[C---:B------:R-:W-:Y:S02]  /*01e0*/  FSETP.GEU.AND P2, PT, R8.reuse, 6, PT ;  /* 0x40c000000800780b */ /* 0x040fe40003f4e000 */
[----:B------:R-:W-:-:S11]  /*01f0*/  FSETP.NAN.AND P1, PT, R8, R8, PT ;  /* 0x000000080800720b */ /* 0x000fd60003f28000 */
[----:B------:R-:W-:-:S04]  /*0200*/  @P2 FSEL R8, R8, 6, P1 ;  /* 0x40c0000008082808 */ /* 0x000fc80000800000 */
[----:B------:R-:W-:-:S04]  /*0210*/  FSETP.GTU.AND P1, PT, R8, RZ, PT ;  /* 0x000000ff0800720b */ /* 0x000fc80003f2c000 */
[----:B------:R-:W-:-:S04]  /*0220*/  FSEL R11, R8, RZ, P1 ;  /* 0x000000ff080b7208 */ /* 0x000fc80000800000 */
[C---:B------:R-:W-:Y:S02]  /*0230*/  FSETP.GEU.AND P2, PT, R11.reuse, 6, PT ;  /* 0x40c000000b00780b */ /* 0x040fe40003f4e000 */
[----:B------:R-:W-:-:S11]  /*0240*/  FSETP.NAN.AND P1, PT, R11, R11, PT ;  /* 0x0000000b0b00720b */ /* 0x000fd60003f28000 */
[----:B------:R-:W-:Y:S01]  /*0250*/  @P2 SEL R11, R11, 0x40c00000, P1 ;  /* 0x40c000000b0b2807 */ /* 0x000fe20000800000 */
[----:B------:R-:W-:Y:S06]  /*0260*/  @P0 EXIT ;  /* 0x000000000000094d */ /* 0x000fec0003800000 */
[----:B------:R-:W-:Y:S01]  /*0270*/  STG.E desc[UR4][R2.64], R11 ;  /* 0x0000000b02007986 */ /* 0x000fe2000c101904 */
[----:B------:R-:W-:Y:S05]  /*0280*/  EXIT ;  /* 0x000000000000794d */ /* 0x000fea0003800000 */
.L_x_0:
[----:B------:R-:W-:-:S00]  /*0290*/  BRA `(.L_x_0) ;  /* 0xfffffffc00fc7947 */ /* 0x000fc0000383ffff */
[----:B------:R-:W-:-:S00]  /*02a0*/  NOP ;  /* 0x0000000000007918 */ /* 0x000fc00000000000 */
        /* <DEDUP_REMOVED lines=13> */
.L_x_1:


//--------------------- .nv.constant0.triton_poi_fused_add_convolution_hardtanh_22 --------------------------
	.section	.nv.constant0.triton_poi_fused_add_convolution_hardtanh_22,"a",@progbits
	.sectionflags	@""
	.align	4
.nv.constant0.triton_poi_fused_add_convolution_hardtanh_22:
	.zero		564
